	.headerflags	@"EF_CUDA_TEXMODE_UNIFIED EF_CUDA_64BIT_ADDRESS EF_CUDA_ACCELERATORS EF_CUDA_SM90 EF_CUDA_VIRTUAL_SM(EF_CUDA_SM90)"
	.elftype	@"ET_EXEC"


//--------------------- .nv.info                  --------------------------
	.section	.nv.info,"",@"SHT_CUDA_INFO"
	.align	4


	//----- nvinfo : EIATTR_REGCOUNT
	.align		4
        /*0000*/ 	.byte	0x04, 0x2f
        /*0002*/ 	.short	(.L_1 - .L_0)
	.align		4
.L_0:
        /*0004*/ 	.word	index@(triton_red_fused__to_copy_add_div_mul_pow_sum_10)
        /*0008*/ 	.word	0x00000020


	//----- nvinfo : EIATTR_MIN_STACK_SIZE
	.align		4
.L_1:
        /*000c*/ 	.byte	0x04, 0x12
        /*000e*/ 	.short	(.L_3 - .L_2)
	.align		4
.L_2:
        /*0010*/ 	.word	index@(triton_red_fused__to_copy_add_div_mul_pow_sum_10)
        /*0014*/ 	.word	0x00000000


	//----- nvinfo : EIATTR_FRAME_SIZE
	.align		4
.L_3:
        /*0018*/ 	.byte	0x04, 0x11
        /*001a*/ 	.short	(.L_5 - .L_4)
	.align		4
.L_4:
        /*001c*/ 	.word	index@(triton_red_fused__to_copy_add_div_mul_pow_sum_10)
        /*0020*/ 	.word	0x00000000


	//----- nvinfo : EIATTR_MIN_STACK_SIZE
	.align		4
.L_5:
        /*0024*/ 	.byte	0x04, 0x12
        /*0026*/ 	.short	(.L_7 - .L_6)
	.align		4
.L_6:
        /*0028*/ 	.word	index@(triton_red_fused__to_copy_add_div_mul_pow_sum_10)
        /*002c*/ 	.word	0x00000000
.L_7:


//--------------------- .nv.info.triton_red_fused__to_copy_add_div_mul_pow_sum_10 --------------------------
	.section	.nv.info.triton_red_fused__to_copy_add_div_mul_pow_sum_10,"",@"SHT_CUDA_INFO"
	.sectionflags	@""
	.align	4


	//----- nvinfo : EIATTR_CUDA_API_VERSION
	.align		4
        /*0000*/ 	.byte	0x04, 0x37
        /*0002*/ 	.short	(.L_9 - .L_8)
.L_8:
        /*0004*/ 	.word	0x0000007c


	//----- nvinfo : EIATTR_KPARAM_INFO
	.align		4
.L_9:
        /*0008*/ 	.byte	0x04, 0x17
        /*000a*/ 	.short	(.L_11 - .L_10)
.L_10:
        /*000c*/ 	.word	0x00000000
        /*0010*/ 	.short	0x0009
        /*0012*/ 	.short	0x0040
        /*0014*/ 	.byte	0x00, 0xf4, 0x21, 0x00


	//----- nvinfo : EIATTR_KPARAM_INFO
	.align		4
.L_11:
        /*0018*/ 	.byte	0x04, 0x17
        /*001a*/ 	.short	(.L_13 - .L_12)
.L_12:
        /*001c*/ 	.word	0x00000000
        /*0020*/ 	.short	0x0008
        /*0022*/ 	.short	0x003c
        /*0024*/ 	.byte	0x00, 0xf0, 0x11, 0x00


	//----- nvinfo : EIATTR_KPARAM_INFO
	.align		4
.L_13:
        /*0028*/ 	.byte	0x04, 0x17
        /*002a*/ 	.short	(.L_15 - .L_14)
.L_14:
        /*002c*/ 	.word	0x00000000
        /*0030*/ 	.short	0x0007
        /*0032*/ 	.short	0x0038
        /*0034*/ 	.byte	0x00, 0xf0, 0x11, 0x00


	//----- nvinfo : EIATTR_KPARAM_INFO
	.align		4
.L_15:
        /*0038*/ 	.byte	0x04, 0x17
        /*003a*/ 	.short	(.L_17 - .L_16)
.L_16:
        /*003c*/ 	.word	0x00000000
        /*0040*/ 	.short	0x0006
        /*0042*/ 	.short	0x0030
        /*0044*/ 	.byte	0x00, 0xf4, 0x21, 0x00


	//----- nvinfo : EIATTR_KPARAM_INFO
	.align		4
.L_17:
        /*0048*/ 	.byte	0x04, 0x17
        /*004a*/ 	.short	(.L_19 - .L_18)
.L_18:
        /*004c*/ 	.word	0x00000000
        /*0050*/ 	.short	0x0005
        /*0052*/ 	.short	0x0028
        /*0054*/ 	.byte	0x00, 0xf4, 0x21, 0x00


	//----- nvinfo : EIATTR_KPARAM_INFO
	.align		4
.L_19:
        /*0058*/ 	.byte	0x04, 0x17
        /*005a*/ 	.short	(.L_21 - .L_20)
.L_20:
        /*005c*/ 	.word	0x00000000
        /*0060*/ 	.short	0x0004
        /*0062*/ 	.short	0x0020
        /*0064*/ 	.byte	0x00, 0xf4, 0x21, 0x00


	//----- nvinfo : EIATTR_KPARAM_INFO
	.align		4
.L_21:
        /*0068*/ 	.byte	0x04, 0x17
        /*006a*/ 	.short	(.L_23 - .L_22)
.L_22:
        /*006c*/ 	.word	0x00000000
        /*0070*/ 	.short	0x0003
        /*0072*/ 	.short	0x0018
        /*0074*/ 	.byte	0x00, 0xf4, 0x21, 0x00


	//----- nvinfo : EIATTR_KPARAM_INFO
	.align		4
.L_23:
        /*0078*/ 	.byte	0x04, 0x17
        /*007a*/ 	.short	(.L_25 - .L_24)
.L_24:
        /*007c*/ 	.word	0x00000000
        /*0080*/ 	.short	0x0002
        /*0082*/ 	.short	0x0010
        /*0084*/ 	.byte	0x00, 0xf4, 0x21, 0x00


	//----- nvinfo : EIATTR_KPARAM_INFO
	.align		4
.L_25:
        /*0088*/ 	.byte	0x04, 0x17
        /*008a*/ 	.short	(.L_27 - .L_26)
.L_26:
        /*008c*/ 	.word	0x00000000
        /*0090*/ 	.short	0x0001
        /*0092*/ 	.short	0x0008
        /*0094*/ 	.byte	0x00, 0xf4, 0x21, 0x00


	//----- nvinfo : EIATTR_KPARAM_INFO
	.align		4
.L_27:
        /*0098*/ 	.byte	0x04, 0x17
        /*009a*/ 	.short	(.L_29 - .L_28)
.L_28:
        /*009c*/ 	.word	0x00000000
        /*00a0*/ 	.short	0x0000
        /*00a2*/ 	.short	0x0000
        /*00a4*/ 	.byte	0x00, 0xf4, 0x21, 0x00


	//----- nvinfo : EIATTR_SPARSE_MMA_MASK
	.align		4
.L_29:
        /*00a8*/ 	.byte	0x03, 0x50
        /*00aa*/ 	.short	0x0000


	//----- nvinfo : EIATTR_MAXREG_COUNT
	.align		4
        /*00ac*/ 	.byte	0x03, 0x1b
        /*00ae*/ 	.short	0x00ff


	//----- nvinfo : EIATTR_COOP_GROUP_MASK_REGIDS
	.align		4
        /*00b0*/ 	.byte	0x04, 0x29
        /*00b2*/ 	.short	(.L_31 - .L_30)


	//   ....[0]....
.L_30:
        /*00b4*/ 	.word	0xffffffff


	//   ....[1]....
        /*00b8*/ 	.word	0xffffffff


	//----- nvinfo : EIATTR_COOP_GROUP_INSTR_OFFSETS
	.align		4
.L_31:
        /*00bc*/ 	.byte	0x04, 0x28
        /*00be*/ 	.short	(.L_33 - .L_32)


	//   ....[0]....
.L_32:
        /*00c0*/ 	.word	0x00001140


	//   ....[1]....
        /*00c4*/ 	.word	0x000011c0


	//----- nvinfo : EIATTR_EXIT_INSTR_OFFSETS
	.align		4
.L_33:
        /*00c8*/ 	.byte	0x04, 0x1c
        /*00ca*/ 	.short	(.L_35 - .L_34)


	//   ....[0]....
.L_34:
        /*00cc*/ 	.word	0x00001500


	//----- nvinfo : EIATTR_REQNTID
	.align		4
.L_35:
        /*00d0*/ 	.byte	0x04, 0x10
        /*00d2*/ 	.short	(.L_37 - .L_36)
.L_36:
        /*00d4*/ 	.word	0x00000100
        /*00d8*/ 	.word	0x00000001
        /*00dc*/ 	.word	0x00000001


	//----- nvinfo : EIATTR_CRS_STACK_SIZE
	.align		4
.L_37:
        /*00e0*/ 	.byte	0x04, 0x1e
        /*00e2*/ 	.short	(.L_39 - .L_38)
.L_38:
        /*00e4*/ 	.word	0x00000000


	//----- nvinfo : EIATTR_CBANK_PARAM_SIZE
	.align		4
.L_39:
        /*00e8*/ 	.byte	0x03, 0x19
        /*00ea*/ 	.short	0x0048


	//----- nvinfo : EIATTR_PARAM_CBANK
	.align		4
        /*00ec*/ 	.byte	0x04, 0x0a
        /*00ee*/ 	.short	(.L_41 - .L_40)
	.align		4
.L_40:
        /*00f0*/ 	.word	index@(.nv.constant0.triton_red_fused__to_copy_add_div_mul_pow_sum_10)
        /*00f4*/ 	.short	0x0210
        /*00f6*/ 	.short	0x0048


	//----- nvinfo : EIATTR_SW_WAR
	.align		4
.L_41:
        /*00f8*/ 	.byte	0x04, 0x36
        /*00fa*/ 	.short	(.L_43 - .L_42)
.L_42:
        /*00fc*/ 	.word	0x00000008
.L_43:


//--------------------- .nv.callgraph             --------------------------
	.section	.nv.callgraph,"",@"SHT_CUDA_CALLGRAPH"
	.align	4
	.sectionentsize	8
	.align		4
        /*0000*/ 	.word	0x00000000
	.align		4
        /*0004*/ 	.word	0xffffffff
	.align		4
        /*0008*/ 	.word	0x00000000
	.align		4
        /*000c*/ 	.word	0xfffffffe
	.align		4
        /*0010*/ 	.word	0x00000000
	.align		4
        /*0014*/ 	.word	0xfffffffd
	.align		4
        /*0018*/ 	.word	0x00000000
	.align		4
        /*001c*/ 	.word	0xfffffffc


//--------------------- .text.triton_red_fused__to_copy_add_div_mul_pow_sum_10 --------------------------
	.section	.text.triton_red_fused__to_copy_add_div_mul_pow_sum_10,"ax",@progbits
	.align	128
        .global         triton_red_fused__to_copy_add_div_mul_pow_sum_10
        .type           triton_red_fused__to_copy_add_div_mul_pow_sum_10,@function
        .size           triton_red_fused__to_copy_add_div_mul_pow_sum_10,(.L_x_4 - triton_red_fused__to_copy_add_div_mul_pow_sum_10)
        .other          triton_red_fused__to_copy_add_div_mul_pow_sum_10,@"STO_CUDA_ENTRY STV_DEFAULT"
triton_red_fused__to_copy_add_div_mul_pow_sum_10:
.text.triton_red_fused__to_copy_add_div_mul_pow_sum_10:
[----:B------:R-:W0:Y:S02]  /*0000*/  LDC R1, c[0x0][0x28] ;  /* 0x00000a00ff017b82 */ /* 0x000e240000000800 */
[----:B------:R-:W1:Y:S01]  /*0010*/  S2R R4, SR_TID.X ;  /* 0x0000000000047919 */ /* 0x000e620000002100 */
[----:B------:R-:W2:Y:S08]  /*0020*/  S2UR UR4, SR_CTAID.X ;  /* 0x00000000000479c3 */ /* 0x000eb00000002500 */
[----:B------:R-:W3:Y:S01]  /*0030*/  LDC.64 R6, c[0x0][0x240] ;  /* 0x00009000ff067b82 */ /* 0x000ee20000000a00 */
[----:B--2---:R-:W-:Y:S01]  /*0040*/  USHF.L.U32 UR4, UR4, 0x6, URZ ;  /* 0x0000000604047899 */ /* 0x004fe2000800063f */
[----:B-1----:R-:W-:-:S04]  /*0050*/  SHF.R.U32.HI R0, RZ, 0x2, R4 ;  /* 0x00000002ff007819 */ /* 0x002fc80000011604 */
[----:B------:R-:W-:-:S04]  /*0060*/  SGXT.U32 R0, R0, 0x6 ;  /* 0x000000060000781a */ /* 0x000fc80000000000 */
[----:B------:R-:W-:Y:S01]  /*0070*/  LOP3.LUT R3, R0, UR4, RZ, 0xfc, !PT ;  /* 0x0000000400037c12 */ /* 0x000fe2000f8efcff */
[----:B------:R-:W-:Y:S01]  /*0080*/  ULDC UR4, c[0x0][0x248] ;  /* 0x0000920000047ab9 */ /* 0x000fe20000000800 */
[----:B------:R-:W-:Y:S02]  /*0090*/  HFMA2.MMA R0, -RZ, RZ, 0, 0 ;  /* 0x00000000ff007435 */ /* 0x000fe400000001ff */
[C---:B------:R-:W-:Y:S01]  /*00a0*/  ISETP.GE.AND P1, PT, R3.reuse, UR4, PT ;  /* 0x0000000403007c0c */ /* 0x040fe2000bf26270 */
[----:B---3--:R-:W-:Y:S01]  /*00b0*/  IMAD.WIDE R6, R3, 0x4, R6 ;  /* 0x0000000403067825 */ /* 0x008fe200078e0206 */
[----:B------:R-:W-:-:S11]  /*00c0*/  ULDC.64 UR4, c[0x0][0x208] ;  /* 0x0000820000047ab9 */ /* 0x000fd60000000a00 */
[----:B------:R1:W5:Y:S01]  /*00d0*/  @!P1 LDG.E.EL R0, desc[UR4][R6.64] ;  /* 0x0000000406009981 */ /* 0x000362000c2e1900 */
[----:B------:R-:W-:-:S04]  /*00e0*/  LOP3.LUT R4, R4, 0x3, RZ, 0xc0, !PT ;  /* 0x0000000304047812 */ /* 0x000fc800078ec0ff */
[----:B------:R-:W-:Y:S02]  /*00f0*/  SHF.L.U32 R2, R4, 0x1, RZ ;  /* 0x0000000104027819 */ /* 0x000fe400000006ff */
[----:B------:R-:W-:Y:S02]  /*0100*/  LEA R3, R3, R4, 0xc ;  /* 0x0000000403037211 */ /* 0x000fe400078e60ff */
[----:B------:R-:W-:Y:S01]  /*0110*/  @P1 MOV R4, RZ ;  /* 0x000000ff00041202 */ /* 0x000fe20000000f00 */
[----:B-1----:R-:W-:Y:S06]  /*0120*/  @P1 BRA `(.L_x_0) ;  /* 0x0000001000001947 */ /* 0x002fec0003800000 */
[----:B------:R-:W1:Y:S01]  /*0130*/  LDC.64 R14, c[0x0][0x218] ;  /* 0x00008600ff0e7b82 */ /* 0x000e620000000a00 */
[----:B------:R-:W-:-:S07]  /*0140*/  ULDC.64 UR6, c[0x0][0x230] ;  /* 0x00008c0000067ab9 */ /* 0x000fce0000000a00 */
[----:B------:R-:W2:Y:S08]  /*0150*/  LDC.64 R12, c[0x0][0x220] ;  /* 0x00008800ff0c7b82 */ /* 0x000eb00000000a00 */
[----:B------:R-:W3:Y:S08]  /*0160*/  LDC.64 R10, c[0x0][0x228] ;  /* 0x00008a00ff0a7b82 */ /* 0x000ef00000000a00 */
[----:B------:R-:W4:Y:S01]  /*0170*/  LDC.64 R8, c[0x0][0x238] ;  /* 0x00008e00ff087b82 */ /* 0x000f220000000a00 */
[----:B-1----:R-:W-:Y:S01]  /*0180*/  IMAD.WIDE R4, R3, 0x2, R14 ;  /* 0x0000000203047825 */ /* 0x002fe200078e020e */
[----:B------:R-:W-:-:S05]  /*0190*/  IADD3 R18, P0, R2, UR6, RZ ;  /* 0x0000000602127c10 */ /* 0x000fca000ff1e0ff */
[----:B------:R-:W4:Y:S01]  /*01a0*/  LDG.E.EL.U16 R4, desc[UR4][R4.64] ;  /* 0x0000000404047981 */ /* 0x000f22000c2e1500 */
[----:B--2---:R-:W-:Y:S01]  /*01b0*/  IMAD.WIDE R6, R3, 0x2, R12 ;  /* 0x0000000203067825 */ /* 0x004fe200078e020c */
[----:B------:R-:W-:-:S05]  /*01c0*/  IADD3.X R19, RZ, UR7, RZ, P0, !PT ;  /* 0x00000007ff137c10 */ /* 0x000fca00087fe4ff */
[----:B------:R1:W2:Y:S01]  /*01d0*/  LDG.E.EL.U16 R6, desc[UR4][R6.64] ;  /* 0x0000000406067981 */ /* 0x0002a2000c2e1500 */
[----:B---3--:R-:W-:-:S03]  /*01e0*/  IMAD.WIDE R20, R3, 0x2, R10 ;  /* 0x0000000203147825 */ /* 0x008fc600078e020a */
[----:B------:R-:W3:Y:S04]  /*01f0*/  LDG.E.EL.U16 R22, desc[UR4][R18.64] ;  /* 0x0000000412167981 */ /* 0x000ee8000c2e1500 */
[----:B------:R-:W3:Y:S01]  /*0200*/  LDG.E.EL.U16 R20, desc[UR4][R20.64] ;  /* 0x0000000414147981 */ /* 0x000ee2000c2e1500 */
[----:B----4-:R-:W-:-:S06]  /*0210*/  IMAD.WIDE R24, R3, 0x2, R8 ;  /* 0x0000000203187825 */ /* 0x010fcc00078e0208 */
[----:B------:R-:W4:Y:S01]  /*0220*/  LDG.E.EL.U16 R24, desc[UR4][R24.64] ;  /* 0x0000000418187981 */ /* 0x000f22000c2e1500 */
[----:B-1----:R-:W-:Y:S01]  /*0230*/  MOV R7, RZ ;  /* 0x000000ff00077202 */ /* 0x002fe20000000f00 */
[----:B------:R-:W-:Y:S02]  /*0240*/  HADD2.F32 R16, -RZ, R4.H0_H0 ;  /* 0x20000004ff107230 */ /* 0x000fe40000004100 */
[----:B--2---:R-:W-:-:S05]  /*0250*/  HADD2.F32 R17, -RZ, R6.H0_H0 ;  /* 0x20000006ff117230 */ /* 0x004fca0000004100 */
[----:B------:R-:W-:Y:S01]  /*0260*/  FADD R17, R16, R17 ;  /* 0x0000001110117221 */ /* 0x000fe20000000000 */
[----:B---3--:R-:W-:Y:S02]  /*0270*/  HADD2.F32 R4, -RZ, R20.H0_H0 ;  /* 0x20000014ff047230 */ /* 0x008fe40000004100 */
[----:B------:R-:W-:-:S03]  /*0280*/  HADD2.F32 R22, -RZ, R22.H0_H0 ;  /* 0x20000016ff167230 */ /* 0x000fc60000004100 */
[----:B------:R-:W-:Y:S01]  /*0290*/  FADD R17, R4, R17 ;  /* 0x0000001104117221 */ /* 0x000fe20000000000 */
[----:B------:R-:W-:Y:S01]  /*02a0*/  IADD3 R16, P0, R18, 0x8, RZ ;  /* 0x0000000812107810 */ /* 0x000fe20007f1e0ff */
[----:B----4-:R-:W-:Y:S02]  /*02b0*/  HADD2.F32 R4, -RZ, R24.H0_H0 ;  /* 0x20000018ff047230 */ /* 0x010fe40000004100 */
[----:B------:R-:W-:Y:S01]  /*02c0*/  FMUL R17, R22, R17 ;  /* 0x0000001116117220 */ /* 0x000fe20000400000 */
[----:B------:R-:W-:-:S03]  /*02d0*/  MOV R22, RZ ;  /* 0x000000ff00167202 */ /* 0x000fc60000000f00 */
[----:B------:R-:W-:Y:S01]  /*02e0*/  FFMA R4, R4, R17, RZ ;  /* 0x0000001104047223 */ /* 0x000fe200000000ff */
[----:B------:R-:W-:-:S07]  /*02f0*/  IADD3.X R17, RZ, R19, RZ, P0, !PT ;  /* 0x00000013ff117210 */ /* 0x000fce00007fe4ff */
.L_x_1:
[----:B------:R-:W-:Y:S01]  /*0300*/  IADD3 R6, R22, 0x4, RZ ;  /* 0x0000000416067810 */ /* 0x000fe20007ffe0ff */
[----:B------:R-:W2:Y:S03]  /*0310*/  LDG.E.EL.U16 R23, desc[UR4][R16.64] ;  /* 0x0000000410177981 */ /* 0x000ea6000c2e1500 */
[----:B------:R-:W-:-:S05]  /*0320*/  LOP3.LUT R19, R3, R6, RZ, 0xfc, !PT ;  /* 0x0000000603137212 */ /* 0x000fca00078efcff */
[----:B------:R-:W-:-:S04]  /*0330*/  IMAD.WIDE R28, R19, 0x2, R12 ;  /* 0x00000002131c7825 */ /* 0x000fc800078e020c */
[C---:B------:R-:W-:Y:S02]  /*0340*/  IMAD.WIDE R20, R19.reuse, 0x2, R14 ;  /* 0x0000000213147825 */ /* 0x040fe400078e020e */
[----:B------:R-:W3:Y:S04]  /*0350*/  LDG.E.EL.U16 R28, desc[UR4][R28.64] ;  /* 0x000000041c1c7981 */ /* 0x000ee8000c2e1500 */
[----:B------:R1:W4:Y:S01]  /*0360*/  LDG.E.EL.U16 R26, desc[UR4][R20.64] ;  /* 0x00000004141a7981 */ /* 0x000322000c2e1500 */
[----:B------:R-:W-:-:S05]  /*0370*/  IMAD.WIDE R24, R19, 0x2, R10 ;  /* 0x0000000213187825 */ /* 0x000fca00078e020a */
[----:B------:R-:W2:Y:S01]  /*0380*/  LDG.E.EL.U16 R5, desc[UR4][R24.64] ;  /* 0x0000000418057981 */ /* 0x000ea2000c2e1500 */
[----:B------:R-:W-:Y:S01]  /*0390*/  IMAD.WIDE R18, R19, 0x2, R8 ;  /* 0x0000000213127825 */ /* 0x000fe200078e0208 */
[----:B------:R-:W-:-:S04]  /*03a0*/  IADD3 R27, R22, 0x8, RZ ;  /* 0x00000008161b7810 */ /* 0x000fc80007ffe0ff */
[----:B------:R-:W-:Y:S01]  /*03b0*/  LOP3.LUT R27, R3, R27, RZ, 0xfc, !PT ;  /* 0x0000001b031b7212 */ /* 0x000fe200078efcff */
[----:B------:R1:W2:Y:S04]  /*03c0*/  LDG.E.EL.U16 R6, desc[UR4][R18.64] ;  /* 0x0000000412067981 */ /* 0x0002a8000c2e1500 */
[----:B-1----:R-:W-:-:S04]  /*03d0*/  IMAD.WIDE R20, R27, 0x2, R12 ;  /* 0x000000021b147825 */ /* 0x002fc800078e020c */
[C---:B0-----:R-:W-:Y:S02]  /*03e0*/  IMAD.WIDE R18, R27.reuse, 0x2, R14 ;  /* 0x000000021b127825 */ /* 0x041fe400078e020e */
[----:B------:R-:W2:Y:S02]  /*03f0*/  LDG.E.EL.U16 R20, desc[UR4][R20.64] ;  /* 0x0000000414147981 */ /* 0x000ea4000c2e1500 */
[----:B------:R-:W-:Y:S02]  /*0400*/  IMAD.WIDE R24, R27, 0x2, R10 ;  /* 0x000000021b187825 */ /* 0x000fe400078e020a */
[----:B------:R0:W2:Y:S04]  /*0410*/  LDG.E.EL.U16 R18, desc[UR4][R18.64] ;  /* 0x0000000412127981 */ /* 0x0000a8000c2e1500 */
[----:B------:R-:W2:Y:S01]  /*0420*/  LDG.E.EL.U16 R24, desc[UR4][R24.64] ;  /* 0x0000000418187981 */ /* 0x000ea2000c2e1500 */
[----:B---3--:R-:W-:-:S03]  /*0430*/  HADD2.F32 R29, -RZ, R28.H0_H0 ;  /* 0x2000001cff1d7230 */ /* 0x008fc60000004100 */
[----:B------:R-:W3:Y:S01]  /*0440*/  LDG.E.EL.U16 R28, desc[UR4][R16.64+0x8] ;  /* 0x00000804101c7981 */ /* 0x000ee2000c2e1500 */
[----:B----4-:R-:W-:-:S05]  /*0450*/  HADD2.F32 R26, -RZ, R26.H0_H0 ;  /* 0x2000001aff1a7230 */ /* 0x010fca0000004100 */
[----:B0-----:R-:W-:Y:S01]  /*0460*/  FADD R19, R26, R29 ;  /* 0x0000001d1a137221 */ /* 0x001fe20000000000 */
[----:B------:R-:W-:-:S05]  /*0470*/  IMAD.WIDE R26, R27, 0x2, R8 ;  /* 0x000000021b1a7825 */ /* 0x000fca00078e0208 */
[----:B------:R0:W4:Y:S01]  /*0480*/  LDG.E.EL.U16 R29, desc[UR4][R26.64] ;  /* 0x000000041a1d7981 */ /* 0x000122000c2e1500 */
[----:B--2---:R-:W-:Y:S02]  /*0490*/  HADD2.F32 R5, -RZ, R5.H0_H0 ;  /* 0x20000005ff057230 */ /* 0x004fe40000004100 */
[----:B------:R-:W-:Y:S01]  /*04a0*/  HADD2.F32 R23, -RZ, R23.H0_H0 ;  /* 0x20000017ff177230 */ /* 0x000fe20000004100 */
[----:B------:R-:W-:Y:S02]  /*04b0*/  IADD3 R21, R22, 0xc, RZ ;  /* 0x0000000c16157810 */ /* 0x000fe40007ffe0ff */
[----:B------:R-:W-:Y:S02]  /*04c0*/  FADD R5, R5, R19 ;  /* 0x0000001305057221 */ /* 0x000fe40000000000 */
[----:B------:R-:W-:Y:S02]  /*04d0*/  LOP3.LUT R21, R3, R21, RZ, 0xfc, !PT ;  /* 0x0000001503157212 */ /* 0x000fe400078efcff */
[----:B------:R-:W-:Y:S01]  /*04e0*/  FMUL R23, R23, R5 ;  /* 0x0000000517177220 */ /* 0x000fe20000400000 */
[----:B------:R-:W-:-:S02]  /*04f0*/  HADD2.F32 R5, -RZ, R6.H0_H0 ;  /* 0x20000006ff057230 */ /* 0x000fc40000004100 */
[----:B0-----:R-:W-:-:S04]  /*0500*/  IMAD.WIDE R26, R21, 0x2, R14 ;  /* 0x00000002151a7825 */ /* 0x001fc800078e020e */
[----:B------:R-:W-:Y:S01]  /*0510*/  FFMA R6, R5, R23, R4 ;  /* 0x0000001705067223 */ /* 0x000fe20000000004 */
[C---:B------:R-:W-:Y:S01]  /*0520*/  IMAD.WIDE R4, R21.reuse, 0x2, R12 ;  /* 0x0000000215047825 */ /* 0x040fe200078e020c */
[----:B------:R0:W2:Y:S03]  /*0530*/  LDG.E.EL.U16 R26, desc[UR4][R26.64] ;  /* 0x000000041a1a7981 */ /* 0x0000a6000c2e1500 */
[----:B------:R-:W-:Y:S02]  /*0540*/  HADD2.F32 R23, -RZ, R18.H0_H0 ;  /* 0x20000012ff177230 */ /* 0x000fe40000004100 */
[----:B------:R-:W-:Y:S01]  /*0550*/  HADD2.F32 R20, -RZ, R20.H0_H0 ;  /* 0x20000014ff147230 */ /* 0x000fe20000004100 */
[----:B------:R-:W2:Y:S01]  /*0560*/  LDG.E.EL.U16 R4, desc[UR4][R4.64] ;  /* 0x0000000404047981 */ /* 0x000ea2000c2e1500 */
[----:B------:R-:W-:-:S04]  /*0570*/  IMAD.WIDE R18, R21, 0x2, R10 ;  /* 0x0000000215127825 */ /* 0x000fc800078e020a */
[----:B------:R-:W-:Y:S01]  /*0580*/  FADD R25, R23, R20 ;  /* 0x0000001417197221 */ /* 0x000fe20000000000 */
[----:B------:R-:W-:Y:S01]  /*0590*/  HADD2.F32 R24, -RZ, R24.H0_H0 ;  /* 0x20000018ff187230 */ /* 0x000fe20000004100 */
[----:B------:R1:W2:Y:S01]  /*05a0*/  LDG.E.EL.U16 R23, desc[UR4][R18.64] ;  /* 0x0000000412177981 */ /* 0x0002a2000c2e1500 */
[----:B------:R-:W-:-:S03]  /*05b0*/  IMAD.WIDE R20, R21, 0x2, R8 ;  /* 0x0000000215147825 */ /* 0x000fc600078e0208 */
[----:B------:R-:W2:Y:S01]  /*05c0*/  LDG.E.EL.U16 R5, desc[UR4][R16.64+0x10] ;  /* 0x0000100410057981 */ /* 0x000ea2000c2e1500 */
[----:B------:R-:W-:Y:S01]  /*05d0*/  FADD R25, R24, R25 ;  /* 0x0000001918197221 */ /* 0x000fe20000000000 */
[----:B------:R-:W-:Y:S02]  /*05e0*/  IADD3 R24, R22, 0x10, RZ ;  /* 0x0000001016187810 */ /* 0x000fe40007ffe0ff */
[----:B------:R2:W2:Y:S02]  /*05f0*/  LDG.E.EL.U16 R20, desc[UR4][R20.64] ;  /* 0x0000000414147981 */ /* 0x0004a4000c2e1500 */
[----:B0-----:R-:W-:-:S05]  /*0600*/  LOP3.LUT R27, R3, R24, RZ, 0xfc, !PT ;  /* 0x00000018031b7212 */ /* 0x001fca00078efcff */
[----:B-1----:R-:W-:-:S06]  /*0610*/  IMAD.WIDE R18, R27, 0x2, R14 ;  /* 0x000000021b127825 */ /* 0x002fcc00078e020e */
[----:B------:R-:W2:Y:S01]  /*0620*/  LDG.E.EL.U16 R18, desc[UR4][R18.64] ;  /* 0x0000000412127981 */ /* 0x000ea2000c2e1500 */
[----:B---3--:R-:W-:-:S05]  /*0630*/  HADD2.F32 R28, -RZ, R28.H0_H0 ;  /* 0x2000001cff1c7230 */ /* 0x008fca0000004100 */
[----:B------:R-:W-:Y:S01]  /*0640*/  FMUL R25, R28, R25 ;  /* 0x000000191c197220 */ /* 0x000fe20000400000 */
[----:B----4-:R-:W-:-:S05]  /*0650*/  HADD2.F32 R29, -RZ, R29.H0_H0 ;  /* 0x2000001dff1d7230 */ /* 0x010fca0000004100 */
[----:B------:R-:W-:Y:S01]  /*0660*/  FFMA R6, R29, R25, R6 ;  /* 0x000000191d067223 */ /* 0x000fe20000000006 */
[----:B------:R-:W-:-:S06]  /*0670*/  IMAD.WIDE R24, R27, 0x2, R12 ;  /* 0x000000021b187825 */ /* 0x000fcc00078e020c */
[----:B------:R-:W3:Y:S01]  /*0680*/  LDG.E.EL.U16 R24, desc[UR4][R24.64] ;  /* 0x0000000418187981 */ /* 0x000ee2000c2e1500 */
[----:B------:R-:W-:-:S06]  /*0690*/  IMAD.WIDE R28, R27, 0x2, R10 ;  /* 0x000000021b1c7825 */ /* 0x000fcc00078e020a */
[----:B------:R-:W4:Y:S01]  /*06a0*/  LDG.E.EL.U16 R28, desc[UR4][R28.64] ;  /* 0x000000041c1c7981 */ /* 0x000f22000c2e1500 */
[----:B--2---:R-:W-:Y:S02]  /*06b0*/  HADD2.F32 R26, -RZ, R26.H0_H0 ;  /* 0x2000001aff1a7230 */ /* 0x004fe40000004100 */
[----:B------:R-:W-:-:S05]  /*06c0*/  HADD2.F32 R21, -RZ, R4.H0_H0 ;  /* 0x20000004ff157230 */ /* 0x000fca0000004100 */
[----:B------:R-:W-:Y:S01]  /*06d0*/  FADD R4, R26, R21 ;  /* 0x000000151a047221 */ /* 0x000fe20000000000 */
[----:B------:R-:W-:Y:S01]  /*06e0*/  HADD2.F32 R23, -RZ, R23.H0_H0 ;  /* 0x20000017ff177230 */ /* 0x000fe20000004100 */
[----:B------:R-:W2:Y:S01]  /*06f0*/  LDG.E.EL.U16 R21, desc[UR4][R16.64+0x18] ;  /* 0x0000180410157981 */ /* 0x000ea2000c2e1500 */
[----:B------:R-:W-:-:S03]  /*0700*/  HADD2.F32 R5, -RZ, R5.H0_H0 ;  /* 0x20000005ff057230 */ /* 0x000fc60000004100 */
[----:B------:R-:W-:Y:S01]  /*0710*/  FADD R4, R23, R4 ;  /* 0x0000000417047221 */ /* 0x000fe20000000000 */
[----:B------:R-:W-:Y:S01]  /*0720*/  IADD3 R23, R22, 0x14, RZ ;  /* 0x0000001416177810 */ /* 0x000fe20007ffe0ff */
[----:B------:R-:W-:-:S04]  /*0730*/  IMAD.WIDE R26, R27, 0x2, R8 ;  /* 0x000000021b1a7825 */ /* 0x000fc800078e0208 */
[----:B------:R-:W-:Y:S01]  /*0740*/  FMUL R4, R5, R4 ;  /* 0x0000000405047220 */ /* 0x000fe20000400000 */
[----:B------:R-:W-:Y:S01]  /*0750*/  LOP3.LUT R23, R3, R23, RZ, 0xfc, !PT ;  /* 0x0000001703177212 */ /* 0x000fe200078efcff */
[----:B------:R-:W-:Y:S01]  /*0760*/  HADD2.F32 R5, -RZ, R20.H0_H0 ;  /* 0x20000014ff057230 */ /* 0x000fe20000004100 */
[----:B------:R0:W2:Y:S04]  /*0770*/  LDG.E.EL.U16 R19, desc[UR4][R26.64] ;  /* 0x000000041a137981 */ /* 0x0000a8000c2e1500 */
[----:B------:R-:W-:Y:S01]  /*0780*/  FFMA R6, R5, R4, R6 ;  /* 0x0000000405067223 */ /* 0x000fe20000000006 */
[----:B------:R-:W-:-:S04]  /*0790*/  IMAD.WIDE R4, R23, 0x2, R12 ;  /* 0x0000000217047825 */ /* 0x000fc800078e020c */
[C---:B0-----:R-:W-:Y:S02]  /*07a0*/  IMAD.WIDE R26, R23.reuse, 0x2, R14 ;  /* 0x00000002171a7825 */ /* 0x041fe400078e020e */
[----:B------:R-:W2:Y:S02]  /*07b0*/  LDG.E.EL.U16 R4, desc[UR4][R4.64] ;  /* 0x0000000404047981 */ /* 0x000ea4000c2e1500 */
[----:B------:R-:W-:Y:S02]  /*07c0*/  HADD2.F32 R18, -RZ, R18.H0_H0 ;  /* 0x20000012ff127230 */ /* 0x000fe40000004100 */
[----:B------:R0:W2:Y:S01]  /*07d0*/  LDG.E.EL.U16 R26, desc[UR4][R26.64] ;  /* 0x000000041a1a7981 */ /* 0x0000a2000c2e1500 */
[----:B---3--:R-:W-:Y:S02]  /*07e0*/  HADD2.F32 R29, -RZ, R24.H0_H0 ;  /* 0x20000018ff1d7230 */ /* 0x008fe40000004100 */
[----:B------:R-:W-:-:S04]  /*07f0*/  IMAD.WIDE R24, R23, 0x2, R10 ;  /* 0x0000000217187825 */ /* 0x000fc800078e020a */
[----:B------:R-:W-:Y:S02]  /*0800*/  FADD R20, R18, R29 ;  /* 0x0000001d12147221 */ /* 0x000fe40000000000 */
[----:B------:R1:W3:Y:S01]  /*0810*/  LDG.E.EL.U16 R24, desc[UR4][R24.64] ;  /* 0x0000000418187981 */ /* 0x0002e2000c2e1500 */
[----:B----4-:R-:W-:Y:S02]  /*0820*/  HADD2.F32 R18, -RZ, R28.H0_H0 ;  /* 0x2000001cff127230 */ /* 0x010fe40000004100 */
[----:B------:R-:W-:Y:S02]  /*0830*/  IMAD.WIDE R28, R23, 0x2, R8 ;  /* 0x00000002171c7825 */ /* 0x000fe400078e0208 */
[----:B------:R-:W4:Y:S04]  /*0840*/  LDG.E.EL.U16 R23, desc[UR4][R16.64+0x20] ;  /* 0x0000200410177981 */ /* 0x000f28000c2e1500 */
[----:B------:R-:W4:Y:S01]  /*0850*/  LDG.E.EL.U16 R28, desc[UR4][R28.64] ;  /* 0x000000041c1c7981 */ /* 0x000f22000c2e1500 */
[----:B------:R-:W-:Y:S01]  /*0860*/  FADD R18, R18, R20 ;  /* 0x0000001412127221 */ /* 0x000fe20000000000 */
[----:B--2---:R-:W-:Y:S01]  /*0870*/  HADD2.F32 R21, -RZ, R21.H0_H0 ;  /* 0x20000015ff157230 */ /* 0x004fe20000004100 */
[----:B------:R-:W-:-:S04]  /*0880*/  IADD3 R20, R22, 0x18, RZ ;  /* 0x0000001816147810 */ /* 0x000fc80007ffe0ff */
[----:B------:R-:W-:Y:S01]  /*0890*/  FMUL R21, R21, R18 ;  /* 0x0000001215157220 */ /* 0x000fe20000400000 */
[----:B0-----:R-:W-:Y:S01]  /*08a0*/  LOP3.LUT R27, R3, R20, RZ, 0xfc, !PT ;  /* 0x00000014031b7212 */ /* 0x001fe200078efcff */
[----:B------:R-:W-:-:S04]  /*08b0*/  HADD2.F32 R5, -RZ, R19.H0_H0 ;  /* 0x20000013ff057230 */ /* 0x000fc80000004100 */
[----:B------:R-:W-:-:S04]  /*08c0*/  IMAD.WIDE R18, R27, 0x2, R14 ;  /* 0x000000021b127825 */ /* 0x000fc800078e020e */
[----:B------:R-:W-:Y:S01]  /*08d0*/  FFMA R6, R5, R21, R6 ;  /* 0x0000001505067223 */ /* 0x000fe20000000006 */
[----:B------:R-:W-:Y:S01]  /*08e0*/  IMAD.WIDE R20, R27, 0x2, R12 ;  /* 0x000000021b147825 */ /* 0x000fe200078e020c */
[----:B------:R-:W2:Y:S03]  /*08f0*/  LDG.E.EL.U16 R18, desc[UR4][R18.64] ;  /* 0x0000000412127981 */ /* 0x000ea6000c2e1500 */
[----:B------:R-:W-:Y:S02]  /*0900*/  HADD2.F32 R5, -RZ, R4.H0_H0 ;  /* 0x20000004ff057230 */ /* 0x000fe40000004100 */
[----:B------:R-:W2:Y:S01]  /*0910*/  LDG.E.EL.U16 R20, desc[UR4][R20.64] ;  /* 0x0000000414147981 */ /* 0x000ea2000c2e1500 */
[----:B------:R-:W-:-:S03]  /*0920*/  HADD2.F32 R26, -RZ, R26.H0_H0 ;  /* 0x2000001aff1a7230 */ /* 0x000fc60000004100 */
[----:B------:R-:W2:Y:S02]  /*0930*/  LDG.E.EL.U16 R19, desc[UR4][R16.64+0x28] ;  /* 0x0000280410137981 */ /* 0x000ea4000c2e1500 */
[----:B-1----:R-:W-:Y:S01]  /*0940*/  FADD R25, R26, R5 ;  /* 0x000000051a197221 */ /* 0x002fe20000000000 */
[----:B------:R-:W-:-:S05]  /*0950*/  IMAD.WIDE R4, R27, 0x2, R10 ;  /* 0x000000021b047825 */ /* 0x000fca00078e020a */
[----:B------:R0:W2:Y:S02]  /*0960*/  LDG.E.EL.U16 R29, desc[UR4][R4.64] ;  /* 0x00000004041d7981 */ /* 0x0000a4000c2e1500 */
[----:B0-----:R-:W-:Y:S01]  /*0970*/  IADD3 R4, R22, 0x1c, RZ ;  /* 0x0000001c16047810 */ /* 0x001fe20007ffe0ff */
[----:B---3--:R-:W-:Y:S02]  /*0980*/  HADD2.F32 R24, -RZ, R24.H0_H0 ;  /* 0x20000018ff187230 */ /* 0x008fe40000004100 */
[----:B----4-:R-:W-:-:S03]  /*0990*/  HADD2.F32 R23, -RZ, R23.H0_H0 ;  /* 0x20000017ff177230 */ /* 0x010fc60000004100 */
[----:B------:R-:W-:Y:S01]  /*09a0*/  FADD R26, R24, R25 ;  /* 0x00000019181a7221 */ /* 0x000fe20000000000 */
[----:B------:R-:W-:-:S04]  /*09b0*/  IMAD.WIDE R24, R27, 0x2, R8 ;  /* 0x000000021b187825 */ /* 0x000fc800078e0208 */
[----:B------:R-:W-:Y:S01]  /*09c0*/  FMUL R26, R23, R26 ;  /* 0x0000001a171a7220 */ /* 0x000fe20000400000 */
[----:B------:R-:W-:Y:S01]  /*09d0*/  HADD2.F32 R27, -RZ, R28.H0_H0 ;  /* 0x2000001cff1b7230 */ /* 0x000fe20000004100 */
[----:B------:R-:W-:Y:S01]  /*09e0*/  LOP3.LUT R23, R3, R4, RZ, 0xfc, !PT ;  /* 0x0000000403177212 */ /* 0x000fe200078efcff */
[----:B------:R0:W3:Y:S03]  /*09f0*/  LDG.E.EL.U16 R21, desc[UR4][R24.64] ;  /* 0x0000000418157981 */ /* 0x0000e6000c2e1500 */
[----:B------:R-:W-:Y:S01]  /*0a00*/  FFMA R6, R27, R26, R6 ;  /* 0x0000001a1b067223 */ /* 0x000fe20000000006 */
[----:B------:R-:W-:-:S06]  /*0a10*/  IMAD.WIDE R26, R23, 0x2, R12 ;  /* 0x00000002171a7825 */ /* 0x000fcc00078e020c */
[----:B------:R1:W4:Y:S01]  /*0a20*/  LDG.E.EL.U16 R26, desc[UR4][R26.64] ;  /* 0x000000041a1a7981 */ /* 0x000322000c2e1500 */
[----:B------:R-:W-:-:S04]  /*0a30*/  IMAD.WIDE R4, R23, 0x2, R14 ;  /* 0x0000000217047825 */ /* 0x000fc800078e020e */
[----:B--2---:R-:W-:Y:S01]  /*0a40*/  HADD2.F32 R18, -RZ, R18.H0_H0 ;  /* 0x20000012ff127230 */ /* 0x004fe20000004100 */
[----:B------:R2:W4:Y:S01]  /*0a50*/  LDG.E.EL.U16 R28, desc[UR4][R4.64] ;  /* 0x00000004041c7981 */ /* 0x000522000c2e1500 */
[----:B------:R-:W-:Y:S02]  /*0a60*/  HADD2.F32 R20, -RZ, R20.H0_H0 ;  /* 0x20000014ff147230 */ /* 0x000fe40000004100 */
[----:B0-----:R-:W-:-:S04]  /*0a70*/  IMAD.WIDE R24, R23, 0x2, R10 ;  /* 0x0000000217187825 */ /* 0x001fc800078e020a */
[----:B------:R-:W-:Y:S01]  /*0a80*/  FADD R18, R18, R20 ;  /* 0x0000001412127221 */ /* 0x000fe20000000000 */
[----:B------:R-:W-:Y:S01]  /*0a90*/  HADD2.F32 R19, -RZ, R19.H0_H0 ;  /* 0x20000013ff137230 */ /* 0x000fe20000004100 */
[----:B-1----:R-:W-:Y:S01]  /*0aa0*/  IADD3 R27, R22, 0x20, RZ ;  /* 0x00000020161b7810 */ /* 0x002fe20007ffe0ff */
[----:B------:R-:W4:Y:S01]  /*0ab0*/  LDG.E.EL.U16 R24, desc[UR4][R24.64] ;  /* 0x0000000418187981 */ /* 0x000f22000c2e1500 */
[----:B------:R-:W-:-:S03]  /*0ac0*/  HADD2.F32 R29, -RZ, R29.H0_H0 ;  /* 0x2000001dff1d7230 */ /* 0x000fc60000004100 */
[----:B------:R-:W4:Y:S02]  /*0ad0*/  LDG.E.EL.U16 R20, desc[UR4][R16.64+0x30] ;  /* 0x0000300410147981 */ /* 0x000f24000c2e1500 */
[----:B------:R-:W-:Y:S01]  /*0ae0*/  FADD R18, R29, R18 ;  /* 0x000000121d127221 */ /* 0x000fe20000000000 */
[----:B--2---:R-:W-:-:S04]  /*0af0*/  IMAD.WIDE R4, R23, 0x2, R8 ;  /* 0x0000000217047825 */ /* 0x004fc800078e0208 */
[----:B------:R-:W-:Y:S01]  /*0b00*/  FMUL R18, R19, R18 ;  /* 0x0000001213127220 */ /* 0x000fe20000400000 */
[----:B------:R0:W2:Y:S01]  /*0b10*/  LDG.E.EL.U16 R23, desc[UR4][R4.64] ;  /* 0x0000000404177981 */ /* 0x0000a2000c2e1500 */
[----:B---3--:R-:W-:Y:S01]  /*0b20*/  HADD2.F32 R19, -RZ, R21.H0_H0 ;  /* 0x20000015ff137230 */ /* 0x008fe20000004100 */
[----:B------:R-:W-:-:S04]  /*0b30*/  LOP3.LUT R21, R3, R27, RZ, 0xfc, !PT ;  /* 0x0000001b03157212 */ /* 0x000fc800078efcff */
[----:B------:R-:W-:Y:S01]  /*0b40*/  FFMA R6, R19, R18, R6 ;  /* 0x0000001213067223 */ /* 0x000fe20000000006 */
[----:B0-----:R-:W-:-:S04]  /*0b50*/  IMAD.WIDE R4, R21, 0x2, R14 ;  /* 0x0000000215047825 */ /* 0x001fc800078e020e */
[C---:B------:R-:W-:Y:S02]  /*0b60*/  IMAD.WIDE R18, R21.reuse, 0x2, R12 ;  /* 0x0000000215127825 */ /* 0x040fe400078e020c */
[----:B------:R-:W3:Y:S02]  /*0b70*/  LDG.E.EL.U16 R4, desc[UR4][R4.64] ;  /* 0x0000000404047981 */ /* 0x000ee4000c2e1500 */
[----:B----4-:R-:W-:Y:S02]  /*0b80*/  HADD2.F32 R25, -RZ, R26.H0_H0 ;  /* 0x2000001aff197230 */ /* 0x010fe40000004100 */
[----:B------:R-:W-:Y:S01]  /*0b90*/  IMAD.WIDE R26, R21, 0x2, R10 ;  /* 0x00000002151a7825 */ /* 0x000fe200078e020a */
[----:B------:R0:W4:Y:S05]  /*0ba0*/  LDG.E.EL.U16 R18, desc[UR4][R18.64] ;  /* 0x0000000412127981 */ /* 0x00012a000c2e1500 */
[----:B------:R-:W4:Y:S04]  /*0bb0*/  LDG.E.EL.U16 R26, desc[UR4][R26.64] ;  /* 0x000000041a1a7981 */ /* 0x000f28000c2e1500 */
[----:B------:R-:W4:Y:S01]  /*0bc0*/  LDG.E.EL.U16 R5, desc[UR4][R16.64+0x38] ;  /* 0x0000380410057981 */ /* 0x000f22000c2e1500 */
[----:B------:R-:W-:-:S02]  /*0bd0*/  HADD2.F32 R28, -RZ, R28.H0_H0 ;  /* 0x2000001cff1c7230 */ /* 0x000fc40000004100 */
[----:B------:R-:W-:-:S03]  /*0be0*/  HADD2.F32 R24, -RZ, R24.H0_H0 ;  /* 0x20000018ff187230 */ /* 0x000fc60000004100 */
[----:B------:R-:W-:-:S04]  /*0bf0*/  FADD R25, R28, R25 ;  /* 0x000000191c197221 */ /* 0x000fc80000000000 */
[----:B------:R-:W-:Y:S01]  /*0c00*/  FADD R25, R24, R25 ;  /* 0x0000001918197221 */ /* 0x000fe20000000000 */
[----:B------:R-:W-:Y:S01]  /*0c10*/  IADD3 R24, R22, 0x24, RZ ;  /* 0x0000002416187810 */ /* 0x000fe20007ffe0ff */
[----:B------:R-:W-:-:S03]  /*0c20*/  HADD2.F32 R20, -RZ, R20.H0_H0 ;  /* 0x20000014ff147230 */ /* 0x000fc60000004100 */
[----:B0-----:R-:W-:Y:S02]  /*0c30*/  LOP3.LUT R19, R3, R24, RZ, 0xfc, !PT ;  /* 0x0000001803137212 */ /* 0x001fe400078efcff */
[----:B------:R-:W-:Y:S01]  /*0c40*/  FMUL R20, R20, R25 ;  /* 0x0000001914147220 */ /* 0x000fe20000400000 */
[----:B--2---:R-:W-:Y:S02]  /*0c50*/  HADD2.F32 R23, -RZ, R23.H0_H0 ;  /* 0x20000017ff177230 */ /* 0x004fe40000004100 */
[----:B------:R-:W-:-:S04]  /*0c60*/  IMAD.WIDE R28, R19, 0x2, R14 ;  /* 0x00000002131c7825 */ /* 0x000fc800078e020e */
[----:B------:R-:W-:Y:S01]  /*0c70*/  FFMA R6, R23, R20, R6 ;  /* 0x0000001417067223 */ /* 0x000fe20000000006 */
[----:B------:R-:W-:Y:S01]  /*0c80*/  IMAD.WIDE R24, R19, 0x2, R12 ;  /* 0x0000000213187825 */ /* 0x000fe200078e020c */
[----:B------:R-:W2:Y:S03]  /*0c90*/  LDG.E.EL.U16 R28, desc[UR4][R28.64] ;  /* 0x000000041c1c7981 */ /* 0x000ea6000c2e1500 */
[----:B------:R-:W-:Y:S02]  /*0ca0*/  IMAD.WIDE R20, R21, 0x2, R8 ;  /* 0x0000000215147825 */ /* 0x000fe400078e0208 */
[----:B------:R0:W2:Y:S04]  /*0cb0*/  LDG.E.EL.U16 R24, desc[UR4][R24.64] ;  /* 0x0000000418187981 */ /* 0x0000a8000c2e1500 */
[----:B------:R-:W2:Y:S01]  /*0cc0*/  LDG.E.EL.U16 R29, desc[UR4][R20.64] ;  /* 0x00000004141d7981 */ /* 0x000ea2000c2e1500 */
[----:B---3--:R-:W-:-:S02]  /*0cd0*/  HADD2.F32 R4, -RZ, R4.H0_H0 ;  /* 0x20000004ff047230 */ /* 0x008fc40000004100 */
[----:B----4-:R-:W-:Y:S02]  /*0ce0*/  HADD2.F32 R23, -RZ, R18.H0_H0 ;  /* 0x20000012ff177230 */ /* 0x010fe40000004100 */
[----:B------:R-:W-:Y:S02]  /*0cf0*/  HADD2.F32 R18, -RZ, R26.H0_H0 ;  /* 0x2000001aff127230 */ /* 0x000fe40000004100 */
[----:B------:R-:W-:-:S04]  /*0d00*/  IMAD.WIDE R26, R19, 0x2, R10 ;  /* 0x00000002131a7825 */ /* 0x000fc800078e020a */
[----:B------:R-:W-:Y:S01]  /*0d10*/  FADD R23, R4, R23 ;  /* 0x0000001704177221 */ /* 0x000fe20000000000 */
[----:B------:R-:W-:-:S03]  /*0d20*/  HADD2.F32 R5, -RZ, R5.H0_H0 ;  /* 0x20000005ff057230 */ /* 0x000fc60000004100 */
[----:B------:R-:W-:Y:S01]  /*0d30*/  FADD R18, R18, R23 ;  /* 0x0000001712127221 */ /* 0x000fe20000000000 */
[----:B------:R1:W3:Y:S03]  /*0d40*/  LDG.E.EL.U16 R26, desc[UR4][R26.64] ;  /* 0x000000041a1a7981 */ /* 0x0002e6000c2e1500 */
[----:B0-----:R-:W-:Y:S01]  /*0d50*/  FMUL R25, R5, R18 ;  /* 0x0000001205197220 */ /* 0x001fe20000400000 */
[----:B------:R-:W-:Y:S01]  /*0d60*/  IMAD.WIDE R4, R19, 0x2, R8 ;  /* 0x0000000213047825 */ /* 0x000fe200078e0208 */
[----:B------:R-:W4:Y:S01]  /*0d70*/  LDG.E.EL.U16 R23, desc[UR4][R16.64+0x40] ;  /* 0x0000400410177981 */ /* 0x000f22000c2e1500 */
[----:B------:R-:W-:-:S04]  /*0d80*/  IADD3 R18, R22, 0x28, RZ ;  /* 0x0000002816127810 */ /* 0x000fc80007ffe0ff */
[----:B-1----:R-:W-:Y:S01]  /*0d90*/  LOP3.LUT R27, R3, R18, RZ, 0xfc, !PT ;  /* 0x00000012031b7212 */ /* 0x002fe200078efcff */
[----:B------:R4:W4:Y:S04]  /*0da0*/  LDG.E.EL.U16 R4, desc[UR4][R4.64] ;  /* 0x0000000404047981 */ /* 0x000928000c2e1500 */
[----:B------:R-:W-:-:S04]  /*0db0*/  IMAD.WIDE R18, R27, 0x2, R14 ;  /* 0x000000021b127825 */ /* 0x000fc800078e020e */
[----:B------:R-:W-:Y:S02]  /*0dc0*/  IMAD.WIDE R20, R27, 0x2, R12 ;  /* 0x000000021b147825 */ /* 0x000fe400078e020c */
[----:B------:R0:W4:Y:S04]  /*0dd0*/  LDG.E.EL.U16 R18, desc[UR4][R18.64] ;  /* 0x0000000412127981 */ /* 0x000128000c2e1500 */
[----:B------:R-:W4:Y:S01]  /*0de0*/  LDG.E.EL.U16 R20, desc[UR4][R20.64] ;  /* 0x0000000414147981 */ /* 0x000f22000c2e1500 */
[----:B--2---:R-:W-:Y:S02]  /*0df0*/  HADD2.F32 R28, -RZ, R28.H0_H0 ;  /* 0x2000001cff1c7230 */ /* 0x004fe40000004100 */
[----:B------:R-:W-:-:S05]  /*0e00*/  HADD2.F32 R24, -RZ, R24.H0_H0 ;  /* 0x20000018ff187230 */ /* 0x000fca0000004100 */
[----:B------:R-:W-:Y:S01]  /*0e10*/  FADD R24, R28, R24 ;  /* 0x000000181c187221 */ /* 0x000fe20000000000 */
[----:B------:R-:W-:Y:S01]  /*0e20*/  HADD2.F32 R29, -RZ, R29.H0_H0 ;  /* 0x2000001dff1d7230 */ /* 0x000fe20000004100 */
[----:B------:R-:W2:Y:S01]  /*0e30*/  LDG.E.EL.U16 R21, desc[UR4][R16.64+0x48] ;  /* 0x0000480410157981 */ /* 0x000ea2000c2e1500 */
[----:B---3--:R-:W-:-:S05]  /*0e40*/  HADD2.F32 R26, -RZ, R26.H0_H0 ;  /* 0x2000001aff1a7230 */ /* 0x008fca0000004100 */
[----:B------:R-:W-:Y:S01]  /*0e50*/  FADD R24, R26, R24 ;  /* 0x000000181a187221 */ /* 0x000fe20000000000 */
[----:B------:R-:W-:Y:S01]  /*0e60*/  FFMA R26, R29, R25, R6 ;  /* 0x000000191d1a7223 */ /* 0x000fe20000000006 */
[----:B----4-:R-:W-:Y:S01]  /*0e70*/  HADD2.F32 R5, -RZ, R23.H0_H0 ;  /* 0x20000017ff057230 */ /* 0x010fe20000004100 */
[----:B------:R-:W-:Y:S01]  /*0e80*/  IADD3 R6, P0, R22, 0x2c, RZ ;  /* 0x0000002c16067810 */ /* 0x000fe20007f1e0ff */
[----:B------:R-:W-:-:S04]  /*0e90*/  IMAD.WIDE R22, R27, 0x2, R10 ;  /* 0x000000021b167825 */ /* 0x000fc800078e020a */
[----:B------:R-:W-:Y:S01]  /*0ea0*/  FMUL R28, R5, R24 ;  /* 0x00000018051c7220 */ /* 0x000fe20000400000 */
[----:B0-----:R-:W-:Y:S01]  /*0eb0*/  HADD2.F32 R19, -RZ, R4.H0_H0 ;  /* 0x20000004ff137230 */ /* 0x001fe20000004100 */
[----:B------:R-:W-:Y:S01]  /*0ec0*/  LOP3.LUT R5, R3, R6, RZ, 0xfc, !PT ;  /* 0x0000000603057212 */ /* 0x000fe200078efcff */
[----:B------:R-:W3:Y:S01]  /*0ed0*/  LDG.E.EL.U16 R22, desc[UR4][R22.64] ;  /* 0x0000000416167981 */ /* 0x000ee2000c2e1500 */
[----:B------:R-:W-:-:S04]  /*0ee0*/  IMAD.WIDE R24, R27, 0x2, R8 ;  /* 0x000000021b187825 */ /* 0x000fc800078e0208 */
[----:B------:R-:W-:Y:S01]  /*0ef0*/  FFMA R4, R19, R28, R26 ;  /* 0x0000001c13047223 */ /* 0x000fe2000000001a */
[C---:B------:R-:W-:Y:S01]  /*0f00*/  IMAD.WIDE R26, R5.reuse, 0x2, R14 ;  /* 0x00000002051a7825 */ /* 0x040fe200078e020e */
[----:B------:R0:W4:Y:S03]  /*0f10*/  LDG.E.EL.U16 R24, desc[UR4][R24.64] ;  /* 0x0000000418187981 */ /* 0x000126000c2e1500 */
[----:B------:R-:W-:Y:S02]  /*0f20*/  IMAD.WIDE R28, R5, 0x2, R12 ;  /* 0x00000002051c7825 */ /* 0x000fe400078e020c */
[----:B------:R-:W4:Y:S02]  /*0f30*/  LDG.E.EL.U16 R26, desc[UR4][R26.64] ;  /* 0x000000041a1a7981 */ /* 0x000f24000c2e1500 */
[----:B------:R-:W-:Y:S02]  /*0f40*/  HADD2.F32 R20, -RZ, R20.H0_H0 ;  /* 0x20000014ff147230 */ /* 0x000fe40000004100 */
[----:B------:R-:W4:Y:S01]  /*0f50*/  LDG.E.EL.U16 R28, desc[UR4][R28.64] ;  /* 0x000000041c1c7981 */ /* 0x000f22000c2e1500 */
[----:B0-----:R-:W-:-:S02]  /*0f60*/  HADD2.F32 R25, -RZ, R18.H0_H0 ;  /* 0x20000012ff197230 */ /* 0x001fc40000004100 */
[----:B------:R-:W-:-:S05]  /*0f70*/  IMAD.WIDE R18, R5, 0x2, R10 ;  /* 0x0000000205127825 */ /* 0x000fca00078e020a */
[----:B------:R0:W4:Y:S01]  /*0f80*/  LDG.E.EL.U16 R23, desc[UR4][R18.64] ;  /* 0x0000000412177981 */ /* 0x000122000c2e1500 */
[----:B------:R-:W-:-:S03]  /*0f90*/  FADD R25, R25, R20 ;  /* 0x0000001419197221 */ /* 0x000fc60000000000 */
[----:B------:R1:W4:Y:S01]  /*0fa0*/  LDG.E.EL.U16 R20, desc[UR4][R16.64+0x50] ;  /* 0x0000500410147981 */ /* 0x000322000c2e1500 */
[----:B0-----:R-:W-:-:S05]  /*0fb0*/  IMAD.WIDE R18, R5, 0x2, R8 ;  /* 0x0000000205127825 */ /* 0x001fca00078e0208 */
[----:B------:R-:W4:Y:S01]  /*0fc0*/  LDG.E.EL.U16 R5, desc[UR4][R18.64] ;  /* 0x0000000412057981 */ /* 0x000f22000c2e1500 */
[----:B--2---:R-:W-:Y:S01]  /*0fd0*/  HADD2.F32 R21, -RZ, R21.H0_H0 ;  /* 0x20000015ff157230 */ /* 0x004fe20000004100 */
[----:B------:R-:W-:Y:S02]  /*0fe0*/  IADD3.X R7, RZ, R7, RZ, P0, !PT ;  /* 0x00000007ff077210 */ /* 0x000fe400007fe4ff */
[----:B------:R-:W-:-:S04]  /*0ff0*/  ISETP.GE.U32.AND P0, PT, R6, 0xffc, PT ;  /* 0x00000ffc0600780c */ /* 0x000fc80003f06070 */
[----:B------:R-:W-:Y:S02]  /*1000*/  ISETP.GE.U32.AND.EX P0, PT, R7, RZ, PT, P0 ;  /* 0x000000ff0700720c */ /* 0x000fe40003f06100 */
[----:B-1----:R-:W-:-:S04]  /*1010*/  IADD3 R16, P2, R16, 0x58, RZ ;  /* 0x0000005810107810 */ /* 0x002fc80007f5e0ff */
[----:B------:R-:W-:Y:S01]  /*1020*/  IADD3.X R17, RZ, R17, RZ, P2, !PT ;  /* 0x00000011ff117210 */ /* 0x000fe200017fe4ff */
[----:B---3--:R-:W-:-:S05]  /*1030*/  HADD2.F32 R22, -RZ, R22.H0_H0 ;  /* 0x20000016ff167230 */ /* 0x008fca0000004100 */
[----:B------:R-:W-:-:S04]  /*1040*/  FADD R22, R22, R25 ;  /* 0x0000001916167221 */ /* 0x000fc80000000000 */
[----:B------:R-:W-:Y:S01]  /*1050*/  FMUL R22, R21, R22 ;  /* 0x0000001615167220 */ /* 0x000fe20000400000 */
[----:B----4-:R-:W-:Y:S02]  /*1060*/  HADD2.F32 R26, -RZ, R26.H0_H0 ;  /* 0x2000001aff1a7230 */ /* 0x010fe40000004100 */
[----:B------:R-:W-:Y:S02]  /*1070*/  HADD2.F32 R21, -RZ, R28.H0_H0 ;  /* 0x2000001cff157230 */ /* 0x000fe40000004100 */
[----:B------:R-:W-:-:S03]  /*1080*/  HADD2.F32 R25, -RZ, R24.H0_H0 ;  /* 0x20000018ff197230 */ /* 0x000fc60000004100 */
[----:B------:R-:W-:Y:S01]  /*1090*/  FADD R26, R26, R21 ;  /* 0x000000151a1a7221 */ /* 0x000fe20000000000 */
[----:B------:R-:W-:Y:S02]  /*10a0*/  HADD2.F32 R23, -RZ, R23.H0_H0 ;  /* 0x20000017ff177230 */ /* 0x000fe40000004100 */
[----:B------:R-:W-:-:S03]  /*10b0*/  HADD2.F32 R20, -RZ, R20.H0_H0 ;  /* 0x20000014ff147230 */ /* 0x000fc60000004100 */
[----:B------:R-:W-:Y:S01]  /*10c0*/  FADD R23, R23, R26 ;  /* 0x0000001a17177221 */ /* 0x000fe20000000000 */
[----:B------:R-:W-:-:S03]  /*10d0*/  FFMA R4, R25, R22, R4 ;  /* 0x0000001619047223 */ /* 0x000fc60000000004 */
[----:B------:R-:W-:Y:S01]  /*10e0*/  FMUL R20, R20, R23 ;  /* 0x0000001714147220 */ /* 0x000fe20000400000 */
[----:B------:R-:W-:Y:S01]  /*10f0*/  MOV R22, R6 ;  /* 0x0000000600167202 */ /* 0x000fe20000000f00 */
[----:B------:R-:W-:-:S05]  /*1100*/  HADD2.F32 R5, -RZ, R5.H0_H0 ;  /* 0x20000005ff057230 */ /* 0x000fca0000004100 */
[----:B------:R-:W-:Y:S01]  /*1110*/  FFMA R4, R5, R20, R4 ;  /* 0x0000001405047223 */ /* 0x000fe20000000004 */
[----:B------:R-:W-:Y:S06]  /*1120*/  @!P0 BRA `(.L_x_1) ;  /* 0xfffffff000748947 */ /* 0x000fec000383ffff */
.L_x_0:
[----:B------:R-:W-:Y:S05]  /*1130*/  WARPSYNC.ALL ;  /* 0x0000000000007948 */ /* 0x000fea0003800000 */
[----:B------:R-:W1:Y:S01]  /*1140*/  SHFL.BFLY PT, R5, R4, 0x2, 0x1f ;  /* 0x0c401f0004057f89 */ /* 0x000e6200000e0000 */
[----:B------:R-:W2:Y:S01]  /*1150*/  LDC.64 R6, c[0x0][0x218] ;  /* 0x00008600ff067b82 */ /* 0x000ea20000000a00 */
[----:B-----5:R-:W-:-:S04]  /*1160*/  FMUL R9, R0, R0 ;  /* 0x0000000000097220 */ /* 0x020fc80000400000 */
[----:B------:R-:W-:-:S03]  /*1170*/  FMUL R9, R9, R0 ;  /* 0x0000000009097220 */ /* 0x000fc60000400000 */
[----:B------:R-:W2:Y:S08]  /*1180*/  LDC.64 R10, c[0x0][0x220] ;  /* 0x00008800ff0a7b82 */ /* 0x000eb00000000a00 */
[----:B------:R-:W2:Y:S01]  /*1190*/  LDC.64 R12, c[0x0][0x228] ;  /* 0x00008a00ff0c7b82 */ /* 0x000ea20000000a00 */
[----:B-1----:R-:W-:-:S07]  /*11a0*/  FADD R5, R5, R4 ;  /* 0x0000000405057221 */ /* 0x002fce0000000000 */
[----:B------:R-:W2:Y:S01]  /*11b0*/  LDC.64 R14, c[0x0][0x238] ;  /* 0x00008e00ff0e7b82 */ /* 0x000ea20000000a00 */
[----:B------:R-:W1:Y:S01]  /*11c0*/  SHFL.BFLY PT, R8, R5, 0x1, 0x1f ;  /* 0x0c201f0005087f89 */ /* 0x000e6200000e0000 */
[----:B------:R-:W-:-:S06]  /*11d0*/  ULDC.64 UR6, c[0x0][0x230] ;  /* 0x00008c0000067ab9 */ /* 0x000fcc0000000a00 */
[----:B------:R-:W2:Y:S01]  /*11e0*/  LDC.64 R16, c[0x0][0x210] ;  /* 0x00008400ff107b82 */ /* 0x000ea20000000a00 */
[----:B01----:R-:W-:-:S04]  /*11f0*/  FADD R8, R5, R8 ;  /* 0x0000000805087221 */ /* 0x003fc80000000000 */
[----:B------:R-:W-:Y:S01]  /*1200*/  FMUL R4, R8, 0.5 ;  /* 0x3f00000008047820 */ /* 0x000fe20000400000 */
[----:B------:R-:W-:Y:S02]  /*1210*/  IADD3 R8, P0, R2, UR6, RZ ;  /* 0x0000000602087c10 */ /* 0x000fe4000ff1e0ff */
[----:B------:R-:W-:Y:S01]  /*1220*/  MOV R2, 0xfffffffc ;  /* 0xfffffffc00027802 */ /* 0x000fe20000000f00 */
[----:B------:R-:W-:Y:S01]  /*1230*/  FMUL R4, R4, R9 ;  /* 0x0000000904047220 */ /* 0x000fe20000400000 */
[----:B------:R-:W-:Y:S02]  /*1240*/  IADD3.X R5, RZ, UR7, RZ, P0, !PT ;  /* 0x00000007ff057c10 */ /* 0x000fe400087fe4ff */
[----:B------:R-:W-:Y:S01]  /*1250*/  MOV R9, 0xffffffff ;  /* 0xffffffff00097802 */ /* 0x000fe20000000f00 */
[----:B--2---:R-:W-:-:S07]  /*1260*/  FMUL R4, R4, 0.000244140625 ;  /* 0x3980000004047820 */ /* 0x004fce0000400000 */
.L_x_2:
[----:B------:R-:W-:Y:S02]  /*1270*/  IADD3 R2, P0, R2, 0x4, RZ ;  /* 0x0000000402027810 */ /* 0x000fe40007f1e0ff */
[----:B------:R-:W-:Y:S02]  /*1280*/  PRMT R28, RZ, 0x7610, R28 ;  /* 0x00007610ff1c7816 */ /* 0x000fe4000000001c */
[----:B0-----:R-:W-:Y:S02]  /*1290*/  LOP3.LUT R27, R3, R2, RZ, 0xfc, !PT ;  /* 0x00000002031b7212 */ /* 0x001fe400078efcff */
[----:B------:R-:W-:-:S03]  /*12a0*/  PRMT R26, RZ, 0x7610, R26 ;  /* 0x00007610ff1a7816 */ /* 0x000fc6000000001a */
[----:B------:R-:W-:-:S04]  /*12b0*/  IMAD.WIDE R18, R27, 0x2, R6 ;  /* 0x000000021b127825 */ /* 0x000fc800078e0206 */
[C---:B------:R-:W-:Y:S01]  /*12c0*/  IMAD.WIDE R20, R27.reuse, 0x2, R10 ;  /* 0x000000021b147825 */ /* 0x040fe200078e020a */
[----:B------:R0:W2:Y:S04]  /*12d0*/  @!P1 LDG.E.EF.U16 R28, desc[UR4][R18.64] ;  /* 0x00000004121c9981 */ /* 0x0000a8000c0e1500 */
[----:B------:R1:W3:Y:S01]  /*12e0*/  @!P1 LDG.E.EF.U16 R26, desc[UR4][R20.64] ;  /* 0x00000004141a9981 */ /* 0x0002e2000c0e1500 */
[----:B------:R-:W-:Y:S01]  /*12f0*/  PRMT R29, RZ, 0x7610, R29 ;  /* 0x00007610ff1d7816 */ /* 0x000fe2000000001d */
[----:B------:R-:W-:-:S04]  /*1300*/  IMAD.WIDE R22, R27, 0x2, R12 ;  /* 0x000000021b167825 */ /* 0x000fc800078e020c */
[----:B------:R-:W-:Y:S01]  /*1310*/  IMAD.WIDE R24, R27, 0x2, R14 ;  /* 0x000000021b187825 */ /* 0x000fe200078e020e */
[----:B0-----:R-:W-:Y:S01]  /*1320*/  MOV R18, R8 ;  /* 0x0000000800127202 */ /* 0x001fe20000000f00 */
[----:B------:R-:W4:Y:S01]  /*1330*/  @!P1 LDG.E.EF.U16 R29, desc[UR4][R22.64] ;  /* 0x00000004161d9981 */ /* 0x000f22000c0e1500 */
[----:B-1----:R-:W-:Y:S02]  /*1340*/  PRMT R20, RZ, 0x7610, R20 ;  /* 0x00007610ff147816 */ /* 0x002fe40000000014 */
[----:B------:R-:W-:-:S04]  /*1350*/  MOV R19, R5 ;  /* 0x0000000500137202 */ /* 0x000fc80000000f00 */
[----:B------:R-:W5:Y:S01]  /*1360*/  @!P1 LDG.E.EF.U16 R20, desc[UR4][R24.64] ;  /* 0x0000000418149981 */ /* 0x000f62000c0e1500 */
[----:B------:R-:W-:-:S03]  /*1370*/  PRMT R21, RZ, 0x7610, R21 ;  /* 0x00007610ff157816 */ /* 0x000fc60000000015 */
[----:B------:R-:W5:Y:S01]  /*1380*/  LDG.E.EL.U16 R18, desc[UR4][R18.64] ;  /* 0x0000000412127981 */ /* 0x000f62000c2e1500 */
[----:B--2---:R-:W-:Y:S02]  /*1390*/  HADD2.F32 R28, -RZ, R28.H0_H0 ;  /* 0x2000001cff1c7230 */ /* 0x004fe40000004100 */
[----:B---3--:R-:W-:-:S05]  /*13a0*/  HADD2.F32 R26, -RZ, R26.H0_H0 ;  /* 0x2000001aff1a7230 */ /* 0x008fca0000004100 */
[----:B------:R-:W-:Y:S01]  /*13b0*/  FADD R28, R28, R26 ;  /* 0x0000001a1c1c7221 */ /* 0x000fe20000000000 */
[----:B------:R-:W-:-:S05]  /*13c0*/  IMAD.WIDE R26, R27, 0x2, R16 ;  /* 0x000000021b1a7825 */ /* 0x000fca00078e0210 */
[----:B------:R-:W2:Y:S01]  /*13d0*/  @!P1 LDG.E.EF.U16 R21, desc[UR4][R26.64] ;  /* 0x000000041a159981 */ /* 0x000ea2000c0e1500 */
[----:B----4-:R-:W-:Y:S02]  /*13e0*/  HADD2.F32 R29, -RZ, R29.H0_H0 ;  /* 0x2000001dff1d7230 */ /* 0x010fe40000004100 */
[----:B-----5:R-:W-:-:S03]  /*13f0*/  HADD2.F32 R20, -RZ, R20.H0_H0 ;  /* 0x20000014ff147230 */ /* 0x020fc60000004100 */
[----:B------:R-:W-:Y:S01]  /*1400*/  FADD R28, R29, R28 ;  /* 0x0000001c1d1c7221 */ /* 0x000fe20000000000 */
[----:B------:R-:W-:Y:S02]  /*1410*/  HADD2.F32 R23, -RZ, R18.H0_H0 ;  /* 0x20000012ff177230 */ /* 0x000fe40000004100 */
[----:B------:R-:W-:-:S04]  /*1420*/  FADD R25, R20, R20 ;  /* 0x0000001414197221 */ /* 0x000fc80000000000 */
[----:B------:R-:W-:Y:S01]  /*1430*/  FMUL R20, R4, R25 ;  /* 0x0000001904147220 */ /* 0x000fe20000400000 */
[----:B------:R-:W-:-:S04]  /*1440*/  FMUL R23, R28, R23 ;  /* 0x000000171c177220 */ /* 0x000fc80000400000 */
[----:B------:R-:W-:Y:S01]  /*1450*/  FFMA R20, R23, R0, -R20 ;  /* 0x0000000017147223 */ /* 0x000fe20000000814 */
[----:B------:R-:W-:Y:S02]  /*1460*/  IADD3.X R9, RZ, R9, RZ, P0, !PT ;  /* 0x00000009ff097210 */ /* 0x000fe400007fe4ff */
[----:B------:R-:W-:-:S04]  /*1470*/  ISETP.GE.U32.AND P0, PT, R2, 0xffc, PT ;  /* 0x00000ffc0200780c */ /* 0x000fc80003f06070 */
[----:B------:R-:W-:Y:S02]  /*1480*/  ISETP.GE.U32.AND.EX P0, PT, R9, RZ, PT, P0 ;  /* 0x000000ff0900720c */ /* 0x000fe40003f06100 */
[----:B------:R-:W-:-:S04]  /*1490*/  IADD3 R8, P2, R8, 0x8, RZ ;  /* 0x0000000808087810 */ /* 0x000fc80007f5e0ff */
[----:B------:R-:W-:Y:S01]  /*14a0*/  IADD3.X R5, RZ, R5, RZ, P2, !PT ;  /* 0x00000005ff057210 */ /* 0x000fe200017fe4ff */
[----:B--2---:R-:W-:-:S05]  /*14b0*/  HADD2.F32 R21, -RZ, R21.H0_H0 ;  /* 0x20000015ff157230 */ /* 0x004fca0000004100 */
[----:B------:R-:W-:-:S05]  /*14c0*/  FADD R20, R21, R20 ;  /* 0x0000001415147221 */ /* 0x000fca0000000000 */
[----:B------:R-:W-:-:S05]  /*14d0*/  F2FP.F16.F32.PACK_AB R20, RZ, R20 ;  /* 0x00000014ff14723e */ /* 0x000fca00000000ff */
[----:B------:R0:W-:Y:S01]  /*14e0*/  @!P1 STG.E.U16 desc[UR4][R26.64], R20 ;  /* 0x000000141a009986 */ /* 0x0001e2000c101504 */
[----:B------:R-:W-:Y:S05]  /*14f0*/  @!P0 BRA `(.L_x_2) ;  /* 0xfffffffc005c8947 */ /* 0x000fea000383ffff */
[----:B------:R-:W-:Y:S05]  /*1500*/  EXIT ;  /* 0x000000000000794d */ /* 0x000fea0003800000 */
.L_x_3:
[----:B------:R-:W-:-:S00]  /*1510*/  BRA `(.L_x_3) ;  /* 0xfffffffc00fc7947 */ /* 0x000fc0000383ffff */
[----:B------:R-:W-:-:S00]  /*1520*/  NOP ;  /* 0x0000000000007918 */ /* 0x000fc00000000000 */
        /* <DEDUP_REMOVED lines=13> */
.L_x_4:


//--------------------- .nv.constant0.triton_red_fused__to_copy_add_div_mul_pow_sum_10 --------------------------
	.section	.nv.constant0.triton_red_fused__to_copy_add_div_mul_pow_sum_10,"a",@progbits
	.sectionflags	@""
	.align	4
.nv.constant0.triton_red_fused__to_copy_add_div_mul_pow_sum_10:
	.zero		600
